//
// Generated by NVIDIA NVVM Compiler
//
// Compiler Build ID: CL-36424714
// Cuda compilation tools, release 13.0, V13.0.88
// Based on NVVM 20.0.0
//

.version 9.0
.target sm_100
.address_size 64

	// .globl	_Z5saxpyifPfS_
.extern .func  (.param .b32 func_retval0) vprintf
(
	.param .b64 vprintf_param_0,
	.param .b64 vprintf_param_1
)
;
.global .align 1 .b8 $str[19] = {72, 105, 32, 102, 114, 111, 109, 32, 116, 104, 114, 101, 97, 100, 32, 37, 100, 10};

.visible .entry _Z5saxpyifPfS_(
	.param .u32 _Z5saxpyifPfS__param_0,
	.param .f32 _Z5saxpyifPfS__param_1,
	.param .u64 .ptr .align 1 _Z5saxpyifPfS__param_2,
	.param .u64 .ptr .align 1 _Z5saxpyifPfS__param_3
)
{
	.local .align 8 .b8 	__local_depot0[8];
	.reg .b64 	%SP;
	.reg .b64 	%SPL;
	.reg .pred 	%p<3>;
	.reg .b32 	%r<13>;
	.reg .b32 	%f<5>;
	.reg .b64 	%rd<12>;

	mov.u64 	%SPL, __local_depot0;
	cvta.local.u64 	%SP, %SPL;
	ld.param.u32 	%r6, [_Z5saxpyifPfS__param_0];
	ld.param.f32 	%f1, [_Z5saxpyifPfS__param_1];
	ld.param.u64 	%rd3, [_Z5saxpyifPfS__param_2];
	ld.param.u64 	%rd4, [_Z5saxpyifPfS__param_3];
	add.u64 	%rd5, %SP, 0;
	add.u64 	%rd6, %SPL, 0;
	mov.u32 	%r7, %tid.x;
	st.local.u32 	[%rd6], %r7;
	mov.u64 	%rd7, $str;
	cvta.global.u64 	%rd8, %rd7;
	{ // callseq 0, 0
	.param .b64 param0;
	st.param.b64 	[param0], %rd8;
	.param .b64 param1;
	st.param.b64 	[param1], %rd5;
	.param .b32 retval0;
	call.uni (retval0), 
	vprintf, 
	(
	param0, 
	param1
	);
	ld.param.b32 	%r8, [retval0];
	} // callseq 0
	mov.u32 	%r10, %ctaid.x;
	mov.u32 	%r1, %ntid.x;
	mad.lo.s32 	%r12, %r10, %r1, %r7;
	setp.ge.s32 	%p1, %r12, %r6;
	@%p1 bra 	$L__BB0_3;
	mov.u32 	%r11, %nctaid.x;
	mul.lo.s32 	%r3, %r1, %r11;
	cvta.to.global.u64 	%rd1, %rd3;
	cvta.to.global.u64 	%rd2, %rd4;
$L__BB0_2:
	mul.wide.s32 	%rd9, %r12, 4;
	add.s64 	%rd10, %rd1, %rd9;
	ld.global.f32 	%f2, [%rd10];
	add.s64 	%rd11, %rd2, %rd9;
	ld.global.f32 	%f3, [%rd11];
	fma.rn.f32 	%f4, %f1, %f2, %f3;
	st.global.f32 	[%rd11], %f4;
	bar.sync 	0;
	add.s32 	%r12, %r12, %r3;
	setp.lt.s32 	%p2, %r12, %r6;
	@%p2 bra 	$L__BB0_2;
$L__BB0_3:
	ret;

}


// ===== COMPILED SASS (sm_100) =====

	.target	sm_100

	.elftype	@"ET_EXEC"


//--------------------- .note.nv.tkinfo           --------------------------
	.section	.note.nv.tkinfo,"",@"SHT_NOTE"
	.sectionflags	@"SHF_NOTE_NV_TKINFO"
	.tkinfo
        /*0018*/ 	.word	0x00000002
        /*0030*/ 	.string	""
        /*0030*/ 	.string	"ptxas"
        /*0030*/ 	.string	"Cuda compilation tools, release 13.0, V13.0.88"
        /*0030*/ 	.string	"Build cuda_13.0.r13.0/compiler.36424714_0"
        /*0030*/ 	.string	"-arch sm_100 -m 64 "



//--------------------- .note.nv.cuinfo           --------------------------
	.section	.note.nv.cuinfo,"",@"SHT_NOTE"
	.sectionflags	@"SHF_NOTE_NV_CUINFO"
        /*0018*/ 	.short	0x0002
        /*001a*/ 	.short	0x0064
        /*001c*/ 	.short	0x0082
	.zero		2


//--------------------- .nv.info                  --------------------------
	.section	.nv.info,"",@"SHT_CUDA_INFO"
	.align	4


	//----- nvinfo : EIATTR_REGCOUNT
	.align		4
        /*0000*/ 	.byte	0x04, 0x2f
        /*0002*/ 	.short	(.L_2 - .L_1)
	.align		4
.L_1:
        /*0004*/ 	.word	index@(_Z5saxpyifPfS_)
        /*0008*/ 	.word	0x00000018


	//----- nvinfo : EIATTR_FRAME_SIZE
	.align		4
.L_2:
        /*000c*/ 	.byte	0x04, 0x11
        /*000e*/ 	.short	(.L_4 - .L_3)
	.align		4
.L_3:
        /*0010*/ 	.word	index@(_Z5saxpyifPfS_)
        /*0014*/ 	.word	0x00000008


	//----- nvinfo : EIATTR_MIN_STACK_SIZE
	.align		4
.L_4:
        /*0018*/ 	.byte	0x04, 0x12
        /*001a*/ 	.short	(.L_6 - .L_5)
	.align		4
.L_5:
        /*001c*/ 	.word	index@(_Z5saxpyifPfS_)
        /*0020*/ 	.word	0x00000008
.L_6:


//--------------------- .nv.compat                --------------------------
	.section	.nv.compat,"",@"SHT_CUDA_COMPAT_INFO"
	.align	4
        /*0000*/ 	.byte	0x02, 0x09, 0x00, 0x00, 0x02, 0x02, 0x01, 0x00, 0x02, 0x05, 0x05, 0x00, 0x03, 0x07, 0x01, 0x01
        /*0010*/ 	.byte	0x02, 0x03, 0x00, 0x00, 0x02, 0x06, 0x01, 0x00, 0x04, 0x0b, 0x08, 0x00, 0x09, 0x00, 0x00, 0x00
        /*0020*/ 	.byte	0x00, 0x00, 0x00, 0x00


//--------------------- .nv.info._Z5saxpyifPfS_   --------------------------
	.section	.nv.info._Z5saxpyifPfS_,"",@"SHT_CUDA_INFO"
	.sectionflags	@""
	.align	4


	//----- nvinfo : EIATTR_CUDA_API_VERSION
	.align		4
        /*0000*/ 	.byte	0x04, 0x37
        /*0002*/ 	.short	(.L_8 - .L_7)
.L_7:
        /*0004*/ 	.word	0x00000082


	//----- nvinfo : EIATTR_KPARAM_INFO
	.align		4
.L_8:
        /*0008*/ 	.byte	0x04, 0x17
        /*000a*/ 	.short	(.L_10 - .L_9)
.L_9:
        /*000c*/ 	.word	0x00000000
        /*0010*/ 	.short	0x0003
        /*0012*/ 	.short	0x0010
        /*0014*/ 	.byte	0x00, 0xf5, 0x21, 0x00


	//----- nvinfo : EIATTR_KPARAM_INFO
	.align		4
.L_10:
        /*0018*/ 	.byte	0x04, 0x17
        /*001a*/ 	.short	(.L_12 - .L_11)
.L_11:
        /*001c*/ 	.word	0x00000000
        /*0020*/ 	.short	0x0002
        /*0022*/ 	.short	0x0008
        /*0024*/ 	.byte	0x00, 0xf5, 0x21, 0x00


	//----- nvinfo : EIATTR_KPARAM_INFO
	.align		4
.L_12:
        /*0028*/ 	.byte	0x04, 0x17
        /*002a*/ 	.short	(.L_14 - .L_13)
.L_13:
        /*002c*/ 	.word	0x00000000
        /*0030*/ 	.short	0x0001
        /*0032*/ 	.short	0x0004
        /*0034*/ 	.byte	0x00, 0xf0, 0x11, 0x00


	//----- nvinfo : EIATTR_KPARAM_INFO
	.align		4
.L_14:
        /*0038*/ 	.byte	0x04, 0x17
        /*003a*/ 	.short	(.L_16 - .L_15)
.L_15:
        /*003c*/ 	.word	0x00000000
        /*0040*/ 	.short	0x0000
        /*0042*/ 	.short	0x0000
        /*0044*/ 	.byte	0x00, 0xf0, 0x11, 0x00


	//----- nvinfo : EIATTR_SPARSE_MMA_MASK
	.align		4
.L_16:
        /*0048*/ 	.byte	0x03, 0x50
        /*004a*/ 	.short	0x0000


	//----- nvinfo : EIATTR_MAXREG_COUNT
	.align		4
        /*004c*/ 	.byte	0x03, 0x1b
        /*004e*/ 	.short	0x00ff


	//----- nvinfo : EIATTR_NUM_BARRIERS
	.align		4
        /*0050*/ 	.byte	0x02, 0x4c
        /*0052*/ 	.byte	0x01
	.zero		1


	//----- nvinfo : EIATTR_EXTERNS
	.align		4
        /*0054*/ 	.byte	0x04, 0x0f
        /*0056*/ 	.short	(.L_18 - .L_17)


	//   ....[0]....
	.align		4
.L_17:
        /*0058*/ 	.word	index@(vprintf)


	//----- nvinfo : EIATTR_MERCURY_ISA_VERSION
	.align		4
.L_18:
        /*005c*/ 	.byte	0x03, 0x5f
        /*005e*/ 	.short	0x0101


	//----- nvinfo : EIATTR_VRC_CTA_INIT_COUNT
	.align		4
        /*0060*/ 	.byte	0x02, 0x4a
	.zero		1
	.zero		1


	//----- nvinfo : EIATTR_SYSCALL_OFFSETS
	.align		4
        /*0064*/ 	.byte	0x04, 0x46
        /*0066*/ 	.short	(.L_20 - .L_19)


	//   ....[0]....
.L_19:
        /*0068*/ 	.word	0x000000f0


	//----- nvinfo : EIATTR_EXIT_INSTR_OFFSETS
	.align		4
.L_20:
        /*006c*/ 	.byte	0x04, 0x1c
        /*006e*/ 	.short	(.L_22 - .L_21)


	//   ....[0]....
.L_21:
        /*0070*/ 	.word	0x00000150


	//   ....[1]....
        /*0074*/ 	.word	0x000002a0


	//----- nvinfo : EIATTR_CRS_STACK_SIZE
	.align		4
.L_22:
        /*0078*/ 	.byte	0x04, 0x1e
        /*007a*/ 	.short	(.L_24 - .L_23)
.L_23:
        /*007c*/ 	.word	0x00000000


	//----- nvinfo : EIATTR_CBANK_PARAM_SIZE
	.align		4
.L_24:
        /*0080*/ 	.byte	0x03, 0x19
        /*0082*/ 	.short	0x0018


	//----- nvinfo : EIATTR_PARAM_CBANK
	.align		4
        /*0084*/ 	.byte	0x04, 0x0a
        /*0086*/ 	.short	(.L_26 - .L_25)
	.align		4
.L_25:
        /*0088*/ 	.word	index@(.nv.constant0._Z5saxpyifPfS_)
        /*008c*/ 	.short	0x0380
        /*008e*/ 	.short	0x0018


	//----- nvinfo : EIATTR_SW_WAR
	.align		4
.L_26:
        /*0090*/ 	.byte	0x04, 0x36
        /*0092*/ 	.short	(.L_28 - .L_27)
.L_27:
        /*0094*/ 	.word	0x00000008
.L_28:


//--------------------- .nv.callgraph             --------------------------
	.section	.nv.callgraph,"",@"SHT_CUDA_CALLGRAPH"
	.align	4
	.sectionentsize	8
	.align		4
        /*0000*/ 	.word	0x00000000
	.align		4
        /*0004*/ 	.word	0xffffffff
	.align		4
        /*0008*/ 	.word	index@(_Z5saxpyifPfS_)
	.align		4
        /*000c*/ 	.word	index@(vprintf)
	.align		4
        /*0010*/ 	.word	0x00000000
	.align		4
        /*0014*/ 	.word	0xfffffffe
	.align		4
        /*0018*/ 	.word	0x00000000
	.align		4
        /*001c*/ 	.word	0xfffffffd
	.align		4
        /*0020*/ 	.word	0x00000000
	.align		4
        /*0024*/ 	.word	0xfffffffc


//--------------------- .nv.constant4             --------------------------
	.section	.nv.constant4,"a",@progbits
	.align	8
	.align		8
.nv.constant4:
        /*0000*/ 	.dword	vprintf
	.align		8
        /*0008*/ 	.dword	$str


//--------------------- .text._Z5saxpyifPfS_      --------------------------
	.section	.text._Z5saxpyifPfS_,"ax",@progbits
	.align	128
        .global         _Z5saxpyifPfS_
        .type           _Z5saxpyifPfS_,@function
        .size           _Z5saxpyifPfS_,(.L_x_3 - _Z5saxpyifPfS_)
        .other          _Z5saxpyifPfS_,@"STO_CUDA_ENTRY STV_DEFAULT"
_Z5saxpyifPfS_:
.text._Z5saxpyifPfS_:
[----:B------:R-:W0:Y:S01]  /*0000*/  LDC R1, c[0x0][0x37c] ;  /* 0x0000df00ff017b82 */ /* 0x000e220000000800 */
[----:B------:R-:W1:Y:S01]  /*0010*/  S2R R16, SR_TID.X ;  /* 0x0000000000107919 */ /* 0x000e620000002100 */
[----:B0-----:R-:W-:Y:S01]  /*0020*/  VIADD R1, R1, 0xfffffff8 ;  /* 0xfffffff801017836 */ /* 0x001fe20000000000 */
[----:B------:R-:W-:Y:S01]  /*0030*/  MOV R0, 0x0 ;  /* 0x0000000000007802 */ /* 0x000fe20000000f00 */
[----:B------:R-:W0:Y:S04]  /*0040*/  LDCU UR4, c[0x0][0x2f8] ;  /* 0x00005f00ff0477ac */ /* 0x000e280008000800 */
[----:B------:R2:W3:Y:S01]  /*0050*/  LDC.64 R2, c[0x4][R0] ;  /* 0x0100000000027b82 */ /* 0x0004e20000000a00 */
[----:B------:R-:W4:Y:S01]  /*0060*/  LDCU.64 UR6, c[0x4][0x8] ;  /* 0x01000100ff0677ac */ /* 0x000f220008000a00 */
[----:B------:R-:W5:Y:S01]  /*0070*/  LDCU UR5, c[0x0][0x2fc] ;  /* 0x00005f80ff0577ac */ /* 0x000f620008000800 */
[----:B------:R-:W1:Y:S01]  /*0080*/  LDCU UR36, c[0x0][0x384] ;  /* 0x00007080ff2477ac */ /* 0x000e620008000800 */
[----:B0-----:R-:W-:Y:S01]  /*0090*/  IADD3 R6, P0, PT, R1, UR4, RZ ;  /* 0x0000000401067c10 */ /* 0x001fe2000ff1e0ff */
[----:B----4-:R-:W-:Y:S01]  /*00a0*/  IMAD.U32 R4, RZ, RZ, UR6 ;  /* 0x00000006ff047e24 */ /* 0x010fe2000f8e00ff */
[----:B------:R-:W-:-:S03]  /*00b0*/  MOV R5, UR7 ;  /* 0x0000000700057c02 */ /* 0x000fc60008000f00 */
[----:B-----5:R-:W-:Y:S01]  /*00c0*/  IMAD.X R7, RZ, RZ, UR5, P0 ;  /* 0x00000005ff077e24 */ /* 0x020fe200080e06ff */
[----:B-1----:R2:W-:Y:S07]  /*00d0*/  STL [R1], R16 ;  /* 0x0000001001007387 */ /* 0x0025ee0000100800 */
[----:B------:R-:W-:-:S07]  /*00e0*/  LEPC R20, `(.L_x_0) ;  /* 0x000000001014794e */ /* 0x000fce0000000000 */
[----:B--23--:R-:W-:Y:S05]  /*00f0*/  CALL.ABS.NOINC R2 ;  /* 0x0000000002007343 */ /* 0x00cfea0003c00000 */
.L_x_0:
[----:B------:R-:W0:Y:S08]  /*0100*/  S2UR UR4, SR_CTAID.X ;  /* 0x00000000000479c3 */ /* 0x000e300000002500 */
[----:B------:R-:W0:Y:S08]  /*0110*/  LDC R11, c[0x0][0x360] ;  /* 0x0000d800ff0b7b82 */ /* 0x000e300000000800 */
[----:B------:R-:W1:Y:S01]  /*0120*/  LDC R15, c[0x0][0x380] ;  /* 0x0000e000ff0f7b82 */ /* 0x000e620000000800 */
[----:B0-----:R-:W-:-:S05]  /*0130*/  IMAD R16, R11, UR4, R16 ;  /* 0x000000040b107c24 */ /* 0x001fca000f8e0210 */
[----:B-1----:R-:W-:-:S13]  /*0140*/  ISETP.GE.AND P0, PT, R16, R15, PT ;  /* 0x0000000f1000720c */ /* 0x002fda0003f06270 */
[----:B------:R-:W-:Y:S05]  /*0150*/  @P0 EXIT ;  /* 0x000000000000094d */ /* 0x000fea0003800000 */
[----:B------:R-:W0:Y:S01]  /*0160*/  LDC.64 R18, c[0x0][0x358] ;  /* 0x0000d600ff127b82 */ /* 0x000e220000000a00 */
[----:B------:R-:W1:Y:S07]  /*0170*/  LDCU UR4, c[0x0][0x370] ;  /* 0x00006e00ff0477ac */ /* 0x000e6e0008000800 */
[----:B------:R-:W2:Y:S08]  /*0180*/  LDC.64 R6, c[0x0][0x388] ;  /* 0x0000e200ff067b82 */ /* 0x000eb00000000a00 */
[----:B------:R-:W3:Y:S01]  /*0190*/  LDC.64 R8, c[0x0][0x390] ;  /* 0x0000e400ff087b82 */ /* 0x000ee20000000a00 */
[----:B-1----:R-:W-:-:S07]  /*01a0*/  IMAD R11, R11, UR4, RZ ;  /* 0x000000040b0b7c24 */ /* 0x002fce000f8e02ff */
.L_x_1:
[----:B0-----:R-:W-:Y:S01]  /*01b0*/  R2UR UR4, R18 ;  /* 0x00000000120472ca */ /* 0x001fe200000e0000 */
[----:B--2---:R-:W-:Y:S01]  /*01c0*/  IMAD.WIDE R2, R16, 0x4, R6 ;  /* 0x0000000410027825 */ /* 0x004fe200078e0206 */
[C---:B------:R-:W-:Y:S02]  /*01d0*/  R2UR UR5, R19.reuse ;  /* 0x00000000130572ca */ /* 0x040fe400000e0000 */
[----:B------:R-:W-:Y:S01]  /*01e0*/  R2UR UR6, R18 ;  /* 0x00000000120672ca */ /* 0x000fe200000e0000 */
[----:B-1-3--:R-:W-:Y:S01]  /*01f0*/  IMAD.WIDE R4, R16, 0x4, R8 ;  /* 0x0000000410047825 */ /* 0x00afe200078e0208 */
[----:B------:R-:W-:-:S09]  /*0200*/  R2UR UR7, R19 ;  /* 0x00000000130772ca */ /* 0x000fd200000e0000 */
[----:B------:R-:W2:Y:S04]  /*0210*/  LDG.E R2, desc[UR4][R2.64] ;  /* 0x0000000402027981 */ /* 0x000ea8000c1e1900 */
[----:B------:R-:W2:Y:S01]  /*0220*/  LDG.E R13, desc[UR6][R4.64] ;  /* 0x00000006040d7981 */ /* 0x000ea2000c1e1900 */
[----:B------:R-:W-:-:S04]  /*0230*/  IADD3 R16, PT, PT, R11, R16, RZ ;  /* 0x000000100b107210 */ /* 0x000fc80007ffe0ff */
[----:B------:R-:W-:Y:S01]  /*0240*/  ISETP.GE.AND P0, PT, R16, R15, PT ;  /* 0x0000000f1000720c */ /* 0x000fe20003f06270 */
[----:B--2---:R-:W-:-:S05]  /*0250*/  FFMA R13, R2, UR36, R13 ;  /* 0x00000024020d7c23 */ /* 0x004fca000800000d */
[----:B------:R1:W-:Y:S01]  /*0260*/  STG.E desc[UR4][R4.64], R13 ;  /* 0x0000000d04007986 */ /* 0x0003e2000c101904 */
[----:B------:R-:W-:Y:S05]  /*0270*/  WARPSYNC.ALL ;  /* 0x0000000000007948 */ /* 0x000fea0003800000 */
[----:B------:R-:W-:Y:S06]  /*0280*/  BAR.SYNC.DEFER_BLOCKING 0x0 ;  /* 0x0000000000007b1d */ /* 0x000fec0000010000 */
[----:B------:R-:W-:Y:S05]  /*0290*/  @!P0 BRA `(.L_x_1) ;  /* 0xfffffffc00c48947 */ /* 0x000fea000383ffff */
[----:B------:R-:W-:Y:S05]  /*02a0*/  EXIT ;  /* 0x000000000000794d */ /* 0x000fea0003800000 */
.L_x_2:
[----:B------:R-:W-:-:S00]  /*02b0*/  BRA `(.L_x_2) ;  /* 0xfffffffc00fc7947 */ /* 0x000fc0000383ffff */
[----:B------:R-:W-:-:S00]  /*02c0*/  NOP ;  /* 0x0000000000007918 */ /* 0x000fc00000000000 */
        /* <DEDUP_REMOVED lines=11> */
.L_x_3:


//--------------------- .nv.global.init           --------------------------
	.section	.nv.global.init,"aw",@progbits
.nv.global.init:
	.type		$str,@object
	.size		$str,(.L_0 - $str)
$str:
        /*0000*/ 	.byte	0x48, 0x69, 0x20, 0x66, 0x72, 0x6f, 0x6d, 0x20, 0x74, 0x68, 0x72, 0x65, 0x61, 0x64, 0x20, 0x25
        /*0010*/ 	.byte	0x64, 0x0a, 0x00
.L_0:


//--------------------- .nv.shared.reserved.0     --------------------------
	.section	.nv.shared.reserved.0,"aw",@nobits
	.weak		__nv_reservedSMEM_offset_0_alias
	.size		__nv_reservedSMEM_offset_0_alias, 0, 64
	.other		__nv_reservedSMEM_offset_0_alias,@"STO_CUDA_RESERVED_SHARED STV_DEFAULT"
__nv_reservedSMEM_offset_0_alias:
	.zero		0
	.zero		64


//--------------------- .nv.constant0._Z5saxpyifPfS_ --------------------------
	.section	.nv.constant0._Z5saxpyifPfS_,"a",@progbits
	.sectionflags	@""
	.align	4
.nv.constant0._Z5saxpyifPfS_:
	.zero		920


//--------------------- SYMBOLS --------------------------

	.type		.nv.reservedSmem.offset0,@object
	.size		.nv.reservedSmem.offset0,0x4
	.type		vprintf,@function
